//
// Generated by NVIDIA NVVM Compiler
//
// Compiler Build ID: CL-36424714
// Cuda compilation tools, release 13.0, V13.0.88
// Based on NVVM 20.0.0
//

.version 9.0
.target sm_100
.address_size 64

	// .globl	_Z15MatrixMulKernelPdS_S_i

.visible .entry _Z15MatrixMulKernelPdS_S_i(
	.param .u64 .ptr .align 1 _Z15MatrixMulKernelPdS_S_i_param_0,
	.param .u64 .ptr .align 1 _Z15MatrixMulKernelPdS_S_i_param_1,
	.param .u64 .ptr .align 1 _Z15MatrixMulKernelPdS_S_i_param_2,
	.param .u32 _Z15MatrixMulKernelPdS_S_i_param_3
)
{
	.reg .pred 	%p<10>;
	.reg .b32 	%r<43>;
	.reg .b64 	%rd<67>;
	.reg .b64 	%fd<67>;

	ld.param.u64 	%rd14, [_Z15MatrixMulKernelPdS_S_i_param_0];
	ld.param.u64 	%rd15, [_Z15MatrixMulKernelPdS_S_i_param_1];
	ld.param.u32 	%r17, [_Z15MatrixMulKernelPdS_S_i_param_3];
	cvta.to.global.u64 	%rd1, %rd15;
	cvta.to.global.u64 	%rd2, %rd14;
	mov.u32 	%r18, %ctaid.x;
	mov.u32 	%r19, %ntid.x;
	mov.u32 	%r20, %tid.x;
	mad.lo.s32 	%r1, %r18, %r19, %r20;
	mov.u32 	%r21, %ctaid.y;
	mov.u32 	%r22, %ntid.y;
	mov.u32 	%r23, %tid.y;
	mad.lo.s32 	%r24, %r21, %r22, %r23;
	mul.lo.s32 	%r2, %r17, %r24;
	max.s32 	%r26, %r1, %r24;
	setp.ge.s32 	%p1, %r26, %r17;
	@%p1 bra 	$L__BB0_13;
	and.b32  	%r3, %r17, 7;
	setp.lt.u32 	%p2, %r17, 8;
	mov.f64 	%fd66, 0d0000000000000000;
	mov.b32 	%r41, 0;
	@%p2 bra 	$L__BB0_4;
	and.b32  	%r41, %r17, 2147483640;
	neg.s32 	%r39, %r41;
	mul.wide.s32 	%rd16, %r17, 8;
	add.s64 	%rd3, %rd1, %rd16;
	mul.wide.s32 	%rd17, %r17, 16;
	add.s64 	%rd4, %rd1, %rd17;
	mul.wide.s32 	%rd18, %r17, 24;
	add.s64 	%rd5, %rd1, %rd18;
	mul.wide.s32 	%rd19, %r17, 32;
	add.s64 	%rd6, %rd1, %rd19;
	mul.wide.s32 	%rd20, %r17, 40;
	add.s64 	%rd7, %rd1, %rd20;
	mul.wide.s32 	%rd21, %r17, 48;
	add.s64 	%rd8, %rd1, %rd21;
	mul.wide.s32 	%rd22, %r17, 56;
	add.s64 	%rd9, %rd1, %rd22;
	mul.wide.u32 	%rd23, %r2, 8;
	add.s64 	%rd24, %rd23, %rd2;
	add.s64 	%rd66, %rd24, 32;
	mov.f64 	%fd66, 0d0000000000000000;
	shl.b32 	%r29, %r17, 3;
	mov.u32 	%r38, %r1;
$L__BB0_3:
	.pragma "nounroll";
	mul.wide.s32 	%rd25, %r38, 8;
	add.s64 	%rd26, %rd3, %rd25;
	add.s64 	%rd27, %rd4, %rd25;
	add.s64 	%rd28, %rd5, %rd25;
	add.s64 	%rd29, %rd6, %rd25;
	add.s64 	%rd30, %rd7, %rd25;
	add.s64 	%rd31, %rd8, %rd25;
	add.s64 	%rd32, %rd9, %rd25;
	add.s64 	%rd33, %rd1, %rd25;
	ld.global.f64 	%fd16, [%rd66+-32];
	ld.global.f64 	%fd17, [%rd33];
	fma.rn.f64 	%fd18, %fd16, %fd17, %fd66;
	ld.global.f64 	%fd19, [%rd66+-24];
	ld.global.f64 	%fd20, [%rd26];
	fma.rn.f64 	%fd21, %fd19, %fd20, %fd18;
	ld.global.f64 	%fd22, [%rd66+-16];
	ld.global.f64 	%fd23, [%rd27];
	fma.rn.f64 	%fd24, %fd22, %fd23, %fd21;
	ld.global.f64 	%fd25, [%rd66+-8];
	ld.global.f64 	%fd26, [%rd28];
	fma.rn.f64 	%fd27, %fd25, %fd26, %fd24;
	ld.global.f64 	%fd28, [%rd66];
	ld.global.f64 	%fd29, [%rd29];
	fma.rn.f64 	%fd30, %fd28, %fd29, %fd27;
	ld.global.f64 	%fd31, [%rd66+8];
	ld.global.f64 	%fd32, [%rd30];
	fma.rn.f64 	%fd33, %fd31, %fd32, %fd30;
	ld.global.f64 	%fd34, [%rd66+16];
	ld.global.f64 	%fd35, [%rd31];
	fma.rn.f64 	%fd36, %fd34, %fd35, %fd33;
	ld.global.f64 	%fd37, [%rd66+24];
	ld.global.f64 	%fd38, [%rd32];
	fma.rn.f64 	%fd66, %fd37, %fd38, %fd36;
	add.s32 	%r39, %r39, 8;
	add.s32 	%r38, %r38, %r29;
	add.s64 	%rd66, %rd66, 64;
	setp.ne.s32 	%p3, %r39, 0;
	@%p3 bra 	$L__BB0_3;
$L__BB0_4:
	setp.eq.s32 	%p4, %r3, 0;
	@%p4 bra 	$L__BB0_12;
	and.b32  	%r11, %r17, 3;
	setp.lt.u32 	%p5, %r3, 4;
	@%p5 bra 	$L__BB0_7;
	add.s32 	%r30, %r41, %r2;
	mul.wide.u32 	%rd34, %r30, 8;
	add.s64 	%rd35, %rd2, %rd34;
	ld.global.f64 	%fd40, [%rd35];
	mad.lo.s32 	%r31, %r41, %r17, %r1;
	mul.wide.s32 	%rd36, %r31, 8;
	add.s64 	%rd37, %rd1, %rd36;
	ld.global.f64 	%fd41, [%rd37];
	fma.rn.f64 	%fd42, %fd40, %fd41, %fd66;
	cvt.u64.u32 	%rd38, %r2;
	cvt.u64.u32 	%rd39, %r41;
	add.s64 	%rd40, %rd39, %rd38;
	shl.b64 	%rd41, %rd40, 3;
	add.s64 	%rd42, %rd2, %rd41;
	ld.global.f64 	%fd43, [%rd42+8];
	mul.wide.s32 	%rd43, %r17, 8;
	add.s64 	%rd44, %rd37, %rd43;
	ld.global.f64 	%fd44, [%rd44];
	fma.rn.f64 	%fd45, %fd43, %fd44, %fd42;
	ld.global.f64 	%fd46, [%rd42+16];
	add.s64 	%rd45, %rd44, %rd43;
	ld.global.f64 	%fd47, [%rd45];
	fma.rn.f64 	%fd48, %fd46, %fd47, %fd45;
	ld.global.f64 	%fd49, [%rd42+24];
	add.s64 	%rd46, %rd45, %rd43;
	ld.global.f64 	%fd50, [%rd46];
	fma.rn.f64 	%fd66, %fd49, %fd50, %fd48;
	add.s32 	%r41, %r41, 4;
$L__BB0_7:
	setp.eq.s32 	%p6, %r11, 0;
	@%p6 bra 	$L__BB0_12;
	setp.eq.s32 	%p7, %r11, 1;
	@%p7 bra 	$L__BB0_10;
	add.s32 	%r32, %r41, %r2;
	mul.wide.u32 	%rd47, %r32, 8;
	add.s64 	%rd48, %rd2, %rd47;
	ld.global.f64 	%fd52, [%rd48];
	mad.lo.s32 	%r33, %r41, %r17, %r1;
	mul.wide.s32 	%rd49, %r33, 8;
	add.s64 	%rd50, %rd1, %rd49;
	ld.global.f64 	%fd53, [%rd50];
	fma.rn.f64 	%fd54, %fd52, %fd53, %fd66;
	cvt.u64.u32 	%rd51, %r2;
	cvt.u64.u32 	%rd52, %r41;
	add.s64 	%rd53, %rd52, %rd51;
	shl.b64 	%rd54, %rd53, 3;
	add.s64 	%rd55, %rd2, %rd54;
	ld.global.f64 	%fd55, [%rd55+8];
	mul.wide.s32 	%rd56, %r17, 8;
	add.s64 	%rd57, %rd50, %rd56;
	ld.global.f64 	%fd56, [%rd57];
	fma.rn.f64 	%fd66, %fd55, %fd56, %fd54;
	add.s32 	%r41, %r41, 2;
$L__BB0_10:
	and.b32  	%r34, %r17, 1;
	setp.eq.b32 	%p8, %r34, 1;
	not.pred 	%p9, %p8;
	@%p9 bra 	$L__BB0_12;
	add.s32 	%r35, %r41, %r2;
	mul.wide.u32 	%rd58, %r35, 8;
	add.s64 	%rd59, %rd2, %rd58;
	ld.global.f64 	%fd57, [%rd59];
	mad.lo.s32 	%r36, %r41, %r17, %r1;
	mul.wide.s32 	%rd60, %r36, 8;
	add.s64 	%rd61, %rd1, %rd60;
	ld.global.f64 	%fd58, [%rd61];
	fma.rn.f64 	%fd66, %fd57, %fd58, %fd66;
$L__BB0_12:
	ld.param.u64 	%rd65, [_Z15MatrixMulKernelPdS_S_i_param_2];
	add.s32 	%r37, %r2, %r1;
	cvta.to.global.u64 	%rd62, %rd65;
	mul.wide.s32 	%rd63, %r37, 8;
	add.s64 	%rd64, %rd62, %rd63;
	st.global.f64 	[%rd64], %fd66;
$L__BB0_13:
	ret;

}


// ===== COMPILED SASS (sm_100) =====

	.target	sm_100

	.elftype	@"ET_EXEC"


//--------------------- .note.nv.tkinfo           --------------------------
	.section	.note.nv.tkinfo,"",@"SHT_NOTE"
	.sectionflags	@"SHF_NOTE_NV_TKINFO"
	.tkinfo
        /*0018*/ 	.word	0x00000002
        /*0030*/ 	.string	""
        /*0030*/ 	.string	"ptxas"
        /*0030*/ 	.string	"Cuda compilation tools, release 13.0, V13.0.88"
        /*0030*/ 	.string	"Build cuda_13.0.r13.0/compiler.36424714_0"
        /*0030*/ 	.string	"-arch sm_100 -m 64 "



//--------------------- .note.nv.cuinfo           --------------------------
	.section	.note.nv.cuinfo,"",@"SHT_NOTE"
	.sectionflags	@"SHF_NOTE_NV_CUINFO"
        /*0018*/ 	.short	0x0002
        /*001a*/ 	.short	0x0064
        /*001c*/ 	.short	0x0082
	.zero		2


//--------------------- .nv.info                  --------------------------
	.section	.nv.info,"",@"SHT_CUDA_INFO"
	.align	4


	//----- nvinfo : EIATTR_REGCOUNT
	.align		4
        /*0000*/ 	.byte	0x04, 0x2f
        /*0002*/ 	.short	(.L_1 - .L_0)
	.align		4
.L_0:
        /*0004*/ 	.word	index@(_Z15MatrixMulKernelPdS_S_i)
        /*0008*/ 	.word	0x0000001e


	//----- nvinfo : EIATTR_FRAME_SIZE
	.align		4
.L_1:
        /*000c*/ 	.byte	0x04, 0x11
        /*000e*/ 	.short	(.L_3 - .L_2)
	.align		4
.L_2:
        /*0010*/ 	.word	index@(_Z15MatrixMulKernelPdS_S_i)
        /*0014*/ 	.word	0x00000000


	//----- nvinfo : EIATTR_MIN_STACK_SIZE
	.align		4
.L_3:
        /*0018*/ 	.byte	0x04, 0x12
        /*001a*/ 	.short	(.L_5 - .L_4)
	.align		4
.L_4:
        /*001c*/ 	.word	index@(_Z15MatrixMulKernelPdS_S_i)
        /*0020*/ 	.word	0x00000000
.L_5:


//--------------------- .nv.compat                --------------------------
	.section	.nv.compat,"",@"SHT_CUDA_COMPAT_INFO"
	.align	4
        /*0000*/ 	.byte	0x02, 0x09, 0x00, 0x00, 0x02, 0x02, 0x01, 0x00, 0x02, 0x05, 0x05, 0x00, 0x03, 0x07, 0x01, 0x01
        /*0010*/ 	.byte	0x02, 0x03, 0x00, 0x00, 0x02, 0x06, 0x01, 0x00, 0x04, 0x0b, 0x08, 0x00, 0x01, 0x00, 0x00, 0x00
        /*0020*/ 	.byte	0x00, 0x00, 0x00, 0x00


//--------------------- .nv.info._Z15MatrixMulKernelPdS_S_i --------------------------
	.section	.nv.info._Z15MatrixMulKernelPdS_S_i,"",@"SHT_CUDA_INFO"
	.sectionflags	@""
	.align	4


	//----- nvinfo : EIATTR_CUDA_API_VERSION
	.align		4
        /*0000*/ 	.byte	0x04, 0x37
        /*0002*/ 	.short	(.L_7 - .L_6)
.L_6:
        /*0004*/ 	.word	0x00000082


	//----- nvinfo : EIATTR_KPARAM_INFO
	.align		4
.L_7:
        /*0008*/ 	.byte	0x04, 0x17
        /*000a*/ 	.short	(.L_9 - .L_8)
.L_8:
        /*000c*/ 	.word	0x00000000
        /*0010*/ 	.short	0x0003
        /*0012*/ 	.short	0x0018
        /*0014*/ 	.byte	0x00, 0xf0, 0x11, 0x00


	//----- nvinfo : EIATTR_KPARAM_INFO
	.align		4
.L_9:
        /*0018*/ 	.byte	0x04, 0x17
        /*001a*/ 	.short	(.L_11 - .L_10)
.L_10:
        /*001c*/ 	.word	0x00000000
        /*0020*/ 	.short	0x0002
        /*0022*/ 	.short	0x0010
        /*0024*/ 	.byte	0x00, 0xf5, 0x21, 0x00


	//----- nvinfo : EIATTR_KPARAM_INFO
	.align		4
.L_11:
        /*0028*/ 	.byte	0x04, 0x17
        /*002a*/ 	.short	(.L_13 - .L_12)
.L_12:
        /*002c*/ 	.word	0x00000000
        /*0030*/ 	.short	0x0001
        /*0032*/ 	.short	0x0008
        /*0034*/ 	.byte	0x00, 0xf5, 0x21, 0x00


	//----- nvinfo : EIATTR_KPARAM_INFO
	.align		4
.L_13:
        /*0038*/ 	.byte	0x04, 0x17
        /*003a*/ 	.short	(.L_15 - .L_14)
.L_14:
        /*003c*/ 	.word	0x00000000
        /*0040*/ 	.short	0x0000
        /*0042*/ 	.short	0x0000
        /*0044*/ 	.byte	0x00, 0xf5, 0x21, 0x00


	//----- nvinfo : EIATTR_SPARSE_MMA_MASK
	.align		4
.L_15:
        /*0048*/ 	.byte	0x03, 0x50
        /*004a*/ 	.short	0x0000


	//----- nvinfo : EIATTR_MAXREG_COUNT
	.align		4
        /*004c*/ 	.byte	0x03, 0x1b
        /*004e*/ 	.short	0x00ff


	//----- nvinfo : EIATTR_MERCURY_ISA_VERSION
	.align		4
        /*0050*/ 	.byte	0x03, 0x5f
        /*0052*/ 	.short	0x0101


	//----- nvinfo : EIATTR_VRC_CTA_INIT_COUNT
	.align		4
        /*0054*/ 	.byte	0x02, 0x4a
	.zero		1
	.zero		1


	//----- nvinfo : EIATTR_EXIT_INSTR_OFFSETS
	.align		4
        /*0058*/ 	.byte	0x04, 0x1c
        /*005a*/ 	.short	(.L_17 - .L_16)


	//   ....[0]....
.L_16:
        /*005c*/ 	.word	0x000000c0


	//   ....[1]....
        /*0060*/ 	.word	0x00000ac0


	//----- nvinfo : EIATTR_CBANK_PARAM_SIZE
	.align		4
.L_17:
        /*0064*/ 	.byte	0x03, 0x19
        /*0066*/ 	.short	0x001c


	//----- nvinfo : EIATTR_PARAM_CBANK
	.align		4
        /*0068*/ 	.byte	0x04, 0x0a
        /*006a*/ 	.short	(.L_19 - .L_18)
	.align		4
.L_18:
        /*006c*/ 	.word	index@(.nv.constant0._Z15MatrixMulKernelPdS_S_i)
        /*0070*/ 	.short	0x0380
        /*0072*/ 	.short	0x001c


	//----- nvinfo : EIATTR_SW_WAR
	.align		4
.L_19:
        /*0074*/ 	.byte	0x04, 0x36
        /*0076*/ 	.short	(.L_21 - .L_20)
.L_20:
        /*0078*/ 	.word	0x00000008
.L_21:


//--------------------- .nv.callgraph             --------------------------
	.section	.nv.callgraph,"",@"SHT_CUDA_CALLGRAPH"
	.align	4
	.sectionentsize	8
	.align		4
        /*0000*/ 	.word	0x00000000
	.align		4
        /*0004*/ 	.word	0xffffffff
	.align		4
        /*0008*/ 	.word	0x00000000
	.align		4
        /*000c*/ 	.word	0xfffffffe
	.align		4
        /*0010*/ 	.word	0x00000000
	.align		4
        /*0014*/ 	.word	0xfffffffd
	.align		4
        /*0018*/ 	.word	0x00000000
	.align		4
        /*001c*/ 	.word	0xfffffffc


//--------------------- .text._Z15MatrixMulKernelPdS_S_i --------------------------
	.section	.text._Z15MatrixMulKernelPdS_S_i,"ax",@progbits
	.align	128
        .global         _Z15MatrixMulKernelPdS_S_i
        .type           _Z15MatrixMulKernelPdS_S_i,@function
        .size           _Z15MatrixMulKernelPdS_S_i,(.L_x_5 - _Z15MatrixMulKernelPdS_S_i)
        .other          _Z15MatrixMulKernelPdS_S_i,@"STO_CUDA_ENTRY STV_DEFAULT"
_Z15MatrixMulKernelPdS_S_i:
.text._Z15MatrixMulKernelPdS_S_i:
[----:B------:R-:W-:Y:S01]  /*0000*/  LDC R1, c[0x0][0x37c] ;  /* 0x0000df00ff017b82 */ /* 0x000fe20000000800 */
[----:B------:R-:W0:Y:S07]  /*0010*/  S2R R3, SR_TID.X ;  /* 0x0000000000037919 */ /* 0x000e2e0000002100 */
[----:B------:R-:W0:Y:S01]  /*0020*/  LDC R0, c[0x0][0x360] ;  /* 0x0000d800ff007b82 */ /* 0x000e220000000800 */
[----:B------:R-:W1:Y:S01]  /*0030*/  LDCU UR18, c[0x0][0x398] ;  /* 0x00007300ff1277ac */ /* 0x000e620008000800 */
[----:B------:R-:W2:Y:S06]  /*0040*/  S2R R2, SR_TID.Y ;  /* 0x0000000000027919 */ /* 0x000eac0000002200 */
[----:B------:R-:W0:Y:S08]  /*0050*/  S2UR UR4, SR_CTAID.X ;  /* 0x00000000000479c3 */ /* 0x000e300000002500 */
[----:B------:R-:W2:Y:S08]  /*0060*/  S2UR UR5, SR_CTAID.Y ;  /* 0x00000000000579c3 */ /* 0x000eb00000002600 */
[----:B------:R-:W2:Y:S01]  /*0070*/  LDC R21, c[0x0][0x364] ;  /* 0x0000d900ff157b82 */ /* 0x000ea20000000800 */
[----:B0-----:R-:W-:-:S02]  /*0080*/  IMAD R0, R0, UR4, R3 ;  /* 0x0000000400007c24 */ /* 0x001fc4000f8e0203 */
[----:B--2---:R-:W-:-:S05]  /*0090*/  IMAD R21, R21, UR5, R2 ;  /* 0x0000000515157c24 */ /* 0x004fca000f8e0202 */
[----:B------:R-:W-:-:S04]  /*00a0*/  VIMNMX R2, PT, PT, R0, R21, !PT ;  /* 0x0000001500027248 */ /* 0x000fc80007fe0100 */
[----:B-1----:R-:W-:-:S13]  /*00b0*/  ISETP.GE.AND P0, PT, R2, UR18, PT ;  /* 0x0000001202007c0c */ /* 0x002fda000bf06270 */
[----:B------:R-:W-:Y:S05]  /*00c0*/  @P0 EXIT ;  /* 0x000000000000094d */ /* 0x000fea0003800000 */
[----:B------:R-:W-:Y:S02]  /*00d0*/  UISETP.GE.U32.AND UP0, UPT, UR18, 0x8, UPT ;  /* 0x000000081200788c */ /* 0x000fe4000bf06070 */
[----:B------:R-:W-:Y:S01]  /*00e0*/  IMAD R21, R21, UR18, RZ ;  /* 0x0000001215157c24 */ /* 0x000fe2000f8e02ff */
[----:B------:R-:W-:Y:S01]  /*00f0*/  CS2R R12, SRZ ;  /* 0x00000000000c7805 */ /* 0x000fe2000001ff00 */
[----:B------:R-:W-:Y:S01]  /*0100*/  UMOV UR4, URZ ;  /* 0x000000ff00047c82 */ /* 0x000fe20008000000 */
[----:B------:R-:W0:Y:S04]  /*0110*/  LDCU.64 UR16, c[0x0][0x358] ;  /* 0x00006b00ff1077ac */ /* 0x000e280008000a00 */
[----:B------:R-:W-:Y:S05]  /*0120*/  BRA.U !UP0, `(.L_x_0) ;  /* 0x0000000508107547 */ /* 0x000fea000b800000 */
[----:B------:R-:W1:Y:S01]  /*0130*/  LDCU.128 UR20, c[0x0][0x380] ;  /* 0x00007000ff1477ac */ /* 0x000e620008000c00 */
[----:B------:R-:W-:Y:S01]  /*0140*/  IMAD.MOV.U32 R20, RZ, RZ, R0 ;  /* 0x000000ffff147224 */ /* 0x000fe200078e0000 */
[----:B------:R-:W-:Y:S01]  /*0150*/  CS2R R12, SRZ ;  /* 0x00000000000c7805 */ /* 0x000fe2000001ff00 */
[----:B------:R-:W-:-:S04]  /*0160*/  ULOP3.LUT UR4, UR18, 0x7ffffff8, URZ, 0xc0, !UPT ;  /* 0x7ffffff812047892 */ /* 0x000fc8000f8ec0ff */
[----:B------:R-:W-:Y:S01]  /*0170*/  UIADD3 UR5, UPT, UPT, -UR4, URZ, URZ ;  /* 0x000000ff04057290 */ /* 0x000fe2000fffe1ff */
[----:B-1----:R-:W-:Y:S01]  /*0180*/  MOV R2, UR20 ;  /* 0x0000001400027c02 */ /* 0x002fe20008000f00 */
[----:B------:R-:W-:Y:S01]  /*0190*/  IMAD.U32 R3, RZ, RZ, UR21 ;  /* 0x00000015ff037e24 */ /* 0x000fe2000f8e00ff */
[----:B------:R-:W-:Y:S02]  /*01a0*/  UIMAD.WIDE UR6, UR18, 0x18, UR22 ;  /* 0x00000018120678a5 */ /* 0x000fe4000f8e0216 */
[----:B------:R-:W-:Y:S01]  /*01b0*/  UIMAD.WIDE UR8, UR18, 0x20, UR22 ;  /* 0x00000020120878a5 */ /* 0x000fe2000f8e0216 */
[----:B------:R-:W-:Y:S01]  /*01c0*/  IMAD.WIDE.U32 R2, R21, 0x8, R2 ;  /* 0x0000000815027825 */ /* 0x000fe200078e0002 */
[----:B------:R-:W-:Y:S02]  /*01d0*/  UIMAD.WIDE UR10, UR18, 0x28, UR22 ;  /* 0x00000028120a78a5 */ /* 0x000fe4000f8e0216 */
[----:B------:R-:W-:Y:S01]  /*01e0*/  UIMAD.WIDE UR12, UR18, 0x30, UR22 ;  /* 0x00000030120c78a5 */ /* 0x000fe2000f8e0216 */
[----:B------:R-:W-:Y:S01]  /*01f0*/  IADD3 R8, P0, PT, R2, 0x20, RZ ;  /* 0x0000002002087810 */ /* 0x000fe20007f1e0ff */
[----:B------:R-:W-:-:S03]  /*0200*/  UIMAD.WIDE UR14, UR18, 0x38, UR22 ;  /* 0x00000038120e78a5 */ /* 0x000fc6000f8e0216 */
[----:B------:R-:W-:-:S09]  /*0210*/  IADD3.X R9, PT, PT, RZ, R3, RZ, P0, !PT ;  /* 0x00000003ff097210 */ /* 0x000fd200007fe4ff */
.L_x_1:
[----:B------:R-:W-:Y:S01]  /*0220*/  HFMA2 R23, -RZ, RZ, 0, 4.76837158203125e-07 ;  /* 0x00000008ff177431 */ /* 0x000fe200000001ff */
[----:B------:R-:W-:Y:S01]  /*0230*/  UIMAD.WIDE UR24, UR18, 0x8, UR22 ;  /* 0x00000008121878a5 */ /* 0x000fe2000f8e0216 */
[----:B------:R-:W-:Y:S01]  /*0240*/  IMAD.MOV.U32 R2, RZ, RZ, R8 ;  /* 0x000000ffff027224 */ /* 0x000fe200078e0008 */
[----:B------:R-:W-:Y:S01]  /*0250*/  MOV R3, R9 ;  /* 0x0000000900037202 */ /* 0x000fe20000000f00 */
[----:B------:R-:W-:-:S03]  /*0260*/  UIMAD.WIDE UR20, UR18, 0x10, UR22 ;  /* 0x00000010121478a5 */ /* 0x000fc6000f8e0216 */
[----:B------:R-:W-:Y:S01]  /*0270*/  MOV R19, UR25 ;  /* 0x0000001900137c02 */ /* 0x000fe20008000f00 */
[----:B------:R-:W-:Y:S01]  /*0280*/  IMAD.U32 R18, RZ, RZ, UR24 ;  /* 0x00000018ff127e24 */ /* 0x000fe2000f8e00ff */
[----:B0-----:R-:W2:Y:S01]  /*0290*/  LDG.E.64 R24, desc[UR16][R2.64+-0x20] ;  /* 0xffffe01002187981 */ /* 0x001ea2000c1e1b00 */
[C---:B------:R-:W-:Y:S01]  /*02a0*/  IMAD.WIDE R22, R20.reuse, R23, UR22 ;  /* 0x0000001614167e25 */ /* 0x040fe2000f8e0217 */
[----:B------:R-:W-:Y:S02]  /*02b0*/  MOV R16, UR20 ;  /* 0x0000001400107c02 */ /* 0x000fe40008000f00 */
[----:B------:R-:W3:Y:S01]  /*02c0*/  LDG.E.64 R10, desc[UR16][R2.64+-0x18] ;  /* 0xffffe810020a7981 */ /* 0x000ee2000c1e1b00 */
[----:B------:R-:W-:-:S03]  /*02d0*/  IMAD.WIDE R18, R20, 0x8, R18 ;  /* 0x0000000814127825 */ /* 0x000fc600078e0212 */
[----:B------:R-:W2:Y:S01]  /*02e0*/  LDG.E.64 R22, desc[UR16][R22.64] ;  /* 0x0000001016167981 */ /* 0x000ea2000c1e1b00 */
[----:B------:R-:W-:-:S03]  /*02f0*/  IMAD.U32 R17, RZ, RZ, UR21 ;  /* 0x00000015ff117e24 */ /* 0x000fc6000f8e00ff */
[----:B------:R-:W3:Y:S01]  /*0300*/  LDG.E.64 R18, desc[UR16][R18.64] ;  /* 0x0000001012127981 */ /* 0x000ee2000c1e1b00 */
[----:B------:R-:W-:-:S04]  /*0310*/  IMAD.WIDE R16, R20, 0x8, R16 ;  /* 0x0000000814107825 */ /* 0x000fc800078e0210 */
[----:B------:R-:W-:Y:S01]  /*0320*/  HFMA2 R9, -RZ, RZ, 0, 4.76837158203125e-07 ;  /* 0x00000008ff097431 */ /* 0x000fe200000001ff */
[----:B------:R-:W4:Y:S04]  /*0330*/  LDG.E.64 R14, desc[UR16][R2.64+-0x10] ;  /* 0xfffff010020e7981 */ /* 0x000f28000c1e1b00 */
[----:B------:R-:W4:Y:S01]  /*0340*/  LDG.E.64 R16, desc[UR16][R16.64] ;  /* 0x0000001010107981 */ /* 0x000f22000c1e1b00 */
[----:B------:R-:W-:-:S03]  /*0350*/  IMAD.WIDE R8, R20, R9, UR6 ;  /* 0x0000000614087e25 */ /* 0x000fc6000f8e0209 */
[----:B------:R-:W5:Y:S04]  /*0360*/  LDG.E.64 R6, desc[UR16][R2.64+-0x8] ;  /* 0xfffff81002067981 */ /* 0x000f68000c1e1b00 */
[----:B------:R-:W5:Y:S01]  /*0370*/  LDG.E.64 R8, desc[UR16][R8.64] ;  /* 0x0000001008087981 */ /* 0x000f62000c1e1b00 */
[----:B------:R-:W-:-:S05]  /*0380*/  MOV R5, 0x8 ;  /* 0x0000000800057802 */ /* 0x000fca0000000f00 */
[----:B------:R-:W-:-:S06]  /*0390*/  IMAD.WIDE R4, R20, R5, UR8 ;  /* 0x0000000814047e25 */ /* 0x000fcc000f8e0205 */
[----:B------:R-:W5:Y:S01]  /*03a0*/  LDG.E.64 R4, desc[UR16][R4.64] ;  /* 0x0000001004047981 */ /* 0x000f62000c1e1b00 */
[----:B--2---:R-:W-:Y:S01]  /*03b0*/  DFMA R24, R24, R22, R12 ;  /* 0x000000161818722b */ /* 0x004fe2000000000c */
[----:B------:R-:W-:Y:S02]  /*03c0*/  IMAD.MOV.U32 R23, RZ, RZ, 0x8 ;  /* 0x00000008ff177424 */ /* 0x000fe400078e00ff */
[----:B------:R-:W2:Y:S02]  /*03d0*/  LDG.E.64 R12, desc[UR16][R2.64] ;  /* 0x00000010020c7981 */ /* 0x000ea4000c1e1b00 */
[----:B------:R-:W-:-:S03]  /*03e0*/  IMAD.WIDE R22, R20, R23, UR10 ;  /* 0x0000000a14167e25 */ /* 0x000fc6000f8e0217 */
[----:B---3--:R-:W-:Y:S01]  /*03f0*/  DFMA R18, R10, R18, R24 ;  /* 0x000000120a12722b */ /* 0x008fe20000000018 */
[----:B------:R-:W-:Y:S01]  /*0400*/  MOV R25, 0x8 ;  /* 0x0000000800197802 */ /* 0x000fe20000000f00 */
[----:B------:R-:W3:Y:S04]  /*0410*/  LDG.E.64 R10, desc[UR16][R2.64+0x8] ;  /* 0x00000810020a7981 */ /* 0x000ee8000c1e1b00 */
[----:B------:R-:W3:Y:S01]  /*0420*/  LDG.E.64 R22, desc[UR16][R22.64] ;  /* 0x0000001016167981 */ /* 0x000ee2000c1e1b00 */
[C---:B------:R-:W-:Y:S01]  /*0430*/  IMAD.WIDE R24, R20.reuse, R25, UR12 ;  /* 0x0000000c14187e25 */ /* 0x040fe2000f8e0219 */
[----:B----4-:R-:W-:Y:S01]  /*0440*/  DFMA R16, R14, R16, R18 ;  /* 0x000000100e10722b */ /* 0x010fe20000000012 */
[----:B------:R-:W-:Y:S01]  /*0450*/  MOV R19, 0x8 ;  /* 0x0000000800137802 */ /* 0x000fe20000000f00 */
[----:B------:R-:W4:Y:S04]  /*0460*/  LDG.E.64 R14, desc[UR16][R2.64+0x10] ;  /* 0x00001010020e7981 */ /* 0x000f28000c1e1b00 */
[----:B------:R-:W4:Y:S01]  /*0470*/  LDG.E.64 R24, desc[UR16][R24.64] ;  /* 0x0000001018187981 */ /* 0x000f22000c1e1b00 */
[----:B------:R-:W-:Y:S01]  /*0480*/  IMAD.WIDE R18, R20, R19, UR14 ;  /* 0x0000000e14127e25 */ /* 0x000fe2000f8e0213 */
[----:B-----5:R-:W-:-:S02]  /*0490*/  DFMA R8, R6, R8, R16 ;  /* 0x000000080608722b */ /* 0x020fc40000000010 */
[----:B------:R-:W5:Y:S04]  /*04a0*/  LDG.E.64 R6, desc[UR16][R2.64+0x18] ;  /* 0x0000181002067981 */ /* 0x000f68000c1e1b00 */
[----:B------:R-:W5:Y:S01]  /*04b0*/  LDG.E.64 R18, desc[UR16][R18.64] ;  /* 0x0000001012127981 */ /* 0x000f62000c1e1b00 */
[----:B------:R-:W-:-:S04]  /*04c0*/  UIADD3 UR5, UPT, UPT, UR5, 0x8, URZ ;  /* 0x0000000805057890 */ /* 0x000fc8000fffe0ff */
[----:B------:R-:W-:Y:S01]  /*04d0*/  UISETP.NE.AND UP0, UPT, UR5, URZ, UPT ;  /* 0x000000ff0500728c */ /* 0x000fe2000bf05270 */
[----:B--2---:R-:W-:-:S08]  /*04e0*/  DFMA R4, R12, R4, R8 ;  /* 0x000000040c04722b */ /* 0x004fd00000000008 */
[----:B---3--:R-:W-:-:S08]  /*04f0*/  DFMA R4, R10, R22, R4 ;  /* 0x000000160a04722b */ /* 0x008fd00000000004 */
[----:B----4-:R-:W-:Y:S01]  /*0500*/  DFMA R4, R14, R24, R4 ;  /* 0x000000180e04722b */ /* 0x010fe20000000004 */
[----:B------:R-:W-:-:S07]  /*0510*/  IADD3 R8, P0, PT, R2, 0x40, RZ ;  /* 0x0000004002087810 */ /* 0x000fce0007f1e0ff */
[----:B-----5:R-:W-:Y:S01]  /*0520*/  DFMA R12, R6, R18, R4 ;  /* 0x00000012060c722b */ /* 0x020fe20000000004 */
[----:B------:R-:W-:Y:S01]  /*0530*/  IMAD.U32 R5, RZ, RZ, UR18 ;  /* 0x00000012ff057e24 */ /* 0x000fe2000f8e00ff */
[----:B------:R-:W-:-:S04]  /*0540*/  IADD3.X R9, PT, PT, RZ, R3, RZ, P0, !PT ;  /* 0x00000003ff097210 */ /* 0x000fc800007fe4ff */
[----:B------:R-:W-:Y:S01]  /*0550*/  LEA R20, R5, R20, 0x3 ;  /* 0x0000001405147211 */ /* 0x000fe200078e18ff */
[----:B------:R-:W-:Y:S06]  /*0560*/  BRA.U UP0, `(.L_x_1) ;  /* 0xfffffffd002c7547 */ /* 0x000fec000b83ffff */
.L_x_0:
[----:B------:R-:W-:-:S04]  /*0570*/  ULOP3.LUT UR6, UR18, 0x7, URZ, 0xc0, !UPT ;  /* 0x0000000712067892 */ /* 0x000fc8000f8ec0ff */
[----:B------:R-:W-:-:S09]  /*0580*/  UISETP.NE.AND UP0, UPT, UR6, URZ, UPT ;  /* 0x000000ff0600728c */ /* 0x000fd2000bf05270 */
[----:B------:R-:W-:Y:S05]  /*0590*/  BRA.U !UP0, `(.L_x_2) ;  /* 0x0000000508387547 */ /* 0x000fea000b800000 */
[----:B------:R-:W-:Y:S02]  /*05a0*/  UISETP.GE.U32.AND UP0, UPT, UR6, 0x4, UPT ;  /* 0x000000040600788c */ /* 0x000fe4000bf06070 */
[----:B------:R-:W-:-:S04]  /*05b0*/  ULOP3.LUT UR5, UR18, 0x3, URZ, 0xc0, !UPT ;  /* 0x0000000312057892 */ /* 0x000fc8000f8ec0ff */
[----:B------:R-:W-:-:S03]  /*05c0*/  UISETP.NE.AND UP1, UPT, UR5, URZ, UPT ;  /* 0x000000ff0500728c */ /* 0x000fc6000bf25270 */
[----:B------:R-:W-:Y:S08]  /*05d0*/  BRA.U !UP0, `(.L_x_3) ;  /* 0x00000001087c7547 */ /* 0x000ff0000b800000 */
[----:B------:R-:W1:Y:S01]  /*05e0*/  LDC.64 R10, c[0x0][0x380] ;  /* 0x0000e000ff0a7b82 */ /* 0x000e620000000a00 */
[----:B------:R-:W2:Y:S01]  /*05f0*/  LDCU.64 UR6, c[0x0][0x380] ;  /* 0x00007000ff0677ac */ /* 0x000ea20008000a00 */
[----:B------:R-:W-:Y:S01]  /*0600*/  IMAD.U32 R5, RZ, RZ, UR4 ;  /* 0x00000004ff057e24 */ /* 0x000fe2000f8e00ff */
[C---:B------:R-:W-:Y:S01]  /*0610*/  IADD3 R3, PT, PT, R21.reuse, UR4, RZ ;  /* 0x0000000415037c10 */ /* 0x040fe2000fffe0ff */
[----:B------:R-:W-:Y:S01]  /*0620*/  IMAD.U32 R23, RZ, RZ, UR18 ;  /* 0x00000012ff177e24 */ /* 0x000fe2000f8e00ff */
[----:B------:R-:W-:Y:S01]  /*0630*/  IADD3 R2, P0, PT, R21, UR4, RZ ;  /* 0x0000000415027c10 */ /* 0x000fe2000ff1e0ff */
[----:B------:R-:W-:Y:S02]  /*0640*/  IMAD R5, R5, UR18, R0 ;  /* 0x0000001205057c24 */ /* 0x000fe4000f8e0200 */
[----:B------:R-:W3:Y:S01]  /*0650*/  LDC.64 R18, c[0x0][0x388] ;  /* 0x0000e200ff127b82 */ /* 0x000ee20000000a00 */
[----:B------:R-:W-:Y:S01]  /*0660*/  MOV R25, UR18 ;  /* 0x0000001200197c02 */ /* 0x000fe20008000f00 */
[----:B-1----:R-:W-:Y:S01]  /*0670*/  IMAD.WIDE.U32 R10, R3, 0x8, R10 ;  /* 0x00000008030a7825 */ /* 0x002fe200078e000a */
[----:B------:R-:W-:-:S02]  /*0680*/  IADD3.X R3, PT, PT, RZ, RZ, RZ, P0, !PT ;  /* 0x000000ffff037210 */ /* 0x000fc400007fe4ff */
[----:B--2---:R-:W-:-:S03]  /*0690*/  LEA R16, P0, R2, UR6, 0x3 ;  /* 0x0000000602107c11 */ /* 0x004fc6000f8018ff */
[----:B0-----:R-:W2:Y:S01]  /*06a0*/  LDG.E.64 R10, desc[UR16][R10.64] ;  /* 0x000000100a0a7981 */ /* 0x001ea2000c1e1b00 */
[----:B---3--:R-:W-:Y:S01]  /*06b0*/  IMAD.WIDE R18, R5, 0x8, R18 ;  /* 0x0000000805127825 */ /* 0x008fe200078e0212 */
[----:B------:R-:W-:-:S04]  /*06c0*/  LEA.HI.X R17, R2, UR7, R3, 0x3, P0 ;  /* 0x0000000702117c11 */ /* 0x000fc800080f1c03 */
[----:B------:R-:W2:Y:S01]  /*06d0*/  LDG.E.64 R14, desc[UR16][R18.64] ;  /* 0x00000010120e7981 */ /* 0x000ea2000c1e1b00 */
[----:B------:R-:W-:-:S03]  /*06e0*/  IMAD.WIDE R22, R23, 0x8, R18 ;  /* 0x0000000817167825 */ /* 0x000fc600078e0212 */
[----:B------:R-:W3:Y:S04]  /*06f0*/  LDG.E.64 R6, desc[UR16][R16.64+0x8] ;  /* 0x0000081010067981 */ /* 0x000ee8000c1e1b00 */
[----:B------:R-:W3:Y:S01]  /*0700*/  LDG.E.64 R8, desc[UR16][R22.64] ;  /* 0x0000001016087981 */ /* 0x000ee2000c1e1b00 */
[----:B------:R-:W-:Y:S01]  /*0710*/  IMAD.WIDE R24, R25, 0x8, R22 ;  /* 0x0000000819187825 */ /* 0x000fe200078e0216 */
[----:B------:R-:W-:Y:S02]  /*0720*/  MOV R27, UR18 ;  /* 0x00000012001b7c02 */ /* 0x000fe40008000f00 */
[----:B------:R-:W4:Y:S04]  /*0730*/  LDG.E.64 R2, desc[UR16][R16.64+0x10] ;  /* 0x0000101010027981 */ /* 0x000f28000c1e1b00 */
[----:B------:R-:W4:Y:S01]  /*0740*/  LDG.E.64 R4, desc[UR16][R24.64] ;  /* 0x0000001018047981 */ /* 0x000f22000c1e1b00 */
[----:B------:R-:W-:-:S03]  /*0750*/  IMAD.WIDE R26, R27, 0x8, R24 ;  /* 0x000000081b1a7825 */ /* 0x000fc600078e0218 */
[----:B------:R-:W5:Y:S04]  /*0760*/  LDG.E.64 R18, desc[UR16][R16.64+0x18] ;  /* 0x0000181010127981 */ /* 0x000f68000c1e1b00 */
[----:B------:R-:W5:Y:S01]  /*0770*/  LDG.E.64 R26, desc[UR16][R26.64] ;  /* 0x000000101a1a7981 */ /* 0x000f62000c1e1b00 */
[----:B------:R-:W-:Y:S01]  /*0780*/  UIADD3 UR4, UPT, UPT, UR4, 0x4, URZ ;  /* 0x0000000404047890 */ /* 0x000fe2000fffe0ff */
[----:B--2---:R-:W-:-:S08]  /*0790*/  DFMA R10, R10, R14, R12 ;  /* 0x0000000e0a0a722b */ /* 0x004fd0000000000c */
[----:B---3--:R-:W-:-:S08]  /*07a0*/  DFMA R6, R6, R8, R10 ;  /* 0x000000080606722b */ /* 0x008fd0000000000a */
[----:B----4-:R-:W-:-:S08]  /*07b0*/  DFMA R2, R2, R4, R6 ;  /* 0x000000040202722b */ /* 0x010fd00000000006 */
[----:B-----5:R-:W-:-:S11]  /*07c0*/  DFMA R12, R18, R26, R2 ;  /* 0x0000001a120c722b */ /* 0x020fd60000000002 */
.L_x_3:
[----:B------:R-:W-:Y:S05]  /*07d0*/  BRA.U !UP1, `(.L_x_2) ;  /* 0x0000000109a87547 */ /* 0x000fea000b800000 */
[----:B------:R-:W-:Y:S01]  /*07e0*/  UISETP.NE.AND UP0, UPT, UR5, 0x1, UPT ;  /* 0x000000010500788c */ /* 0x000fe2000bf05270 */
[----:B------:R-:W-:Y:S01]  /*07f0*/  IMAD.U32 R9, RZ, RZ, UR4 ;  /* 0x00000004ff097e24 */ /* 0x000fe2000f8e00ff */
[----:B------:R-:W-:Y:S02]  /*0800*/  ULOP3.LUT UR5, UR18, 0x1, URZ, 0xc0, !UPT ;  /* 0x0000000112057892 */ /* 0x000fe4000f8ec0ff */
[----:B------:R-:W-:Y:S02]  /*0810*/  MOV R11, UR18 ;  /* 0x00000012000b7c02 */ /* 0x000fe40008000f00 */
[----:B------:R-:W-:Y:S01]  /*0820*/  PLOP3.LUT P1, PT, PT, PT, UP0, 0x80, 0x8 ;  /* 0x000000000008781c */ /* 0x000fe20003f2f008 */
[----:B------:R-:W-:-:S04]  /*0830*/  UISETP.NE.U32.AND UP1, UPT, UR5, 0x1, UPT ;  /* 0x000000010500788c */ /* 0x000fc8000bf25070 */
[----:B------:R-:W1:Y:S02]  /*0840*/  @UP0 LDCU.128 UR8, c[0x0][0x380] ;  /* 0x00007000ff0807ac */ /* 0x000e640008000c00 */
[----:B------:R-:W-:Y:S01]  /*0850*/  PLOP3.LUT P0, PT, PT, PT, UP1, 0x80, 0x8 ;  /* 0x000000000008781c */ /* 0x000fe20003f0f018 */
[----:B------:R-:W2:Y:S05]  /*0860*/  @UP0 LDCU.64 UR6, c[0x0][0x380] ;  /* 0x00007000ff0607ac */ /* 0x000eaa0008000a00 */
[C---:B------:R-:W-:Y:S01]  /*0870*/  @P1 IADD3 R7, PT, PT, R21.reuse, UR4, RZ ;  /* 0x0000000415071c10 */ /* 0x040fe2000fffe0ff */
[----:B------:R-:W3:Y:S01]  /*0880*/  @!UP1 LDCU.128 UR12, c[0x0][0x380] ;  /* 0x00007000ff0c97ac */ /* 0x000ee20008000c00 */
[----:B------:R-:W-:Y:S01]  /*0890*/  @P1 IADD3 R6, P2, PT, R21, UR4, RZ ;  /* 0x0000000415061c10 */ /* 0x000fe2000ff5e0ff */
[----:B------:R-:W-:Y:S01]  /*08a0*/  @P1 IMAD R9, R9, UR18, R0 ;  /* 0x0000001209091c24 */ /* 0x000fe2000f8e0200 */
[----:B------:R-:W-:Y:S01]  /*08b0*/  @UP0 UIADD3 UR4, UPT, UPT, UR4, 0x2, URZ ;  /* 0x0000000204040890 */ /* 0x000fe2000fffe0ff */
[----:B-1----:R-:W-:Y:S01]  /*08c0*/  MOV R2, UR8 ;  /* 0x0000000800027c02 */ /* 0x002fe20008000f00 */
[----:B------:R-:W-:Y:S01]  /*08d0*/  IMAD.U32 R3, RZ, RZ, UR9 ;  /* 0x00000009ff037e24 */ /* 0x000fe2000f8e00ff */
[----:B------:R-:W-:-:S02]  /*08e0*/  MOV R4, UR10 ;  /* 0x0000000a00047c02 */ /* 0x000fc40008000f00 */
[----:B------:R-:W-:Y:S01]  /*08f0*/  MOV R5, UR11 ;  /* 0x0000000b00057c02 */ /* 0x000fe20008000f00 */
[----:B------:R-:W-:-:S04]  /*0900*/  @P1 IMAD.WIDE.U32 R2, R7, 0x8, R2 ;  /* 0x0000000807021825 */ /* 0x000fc800078e0002 */
[----:B------:R-:W-:Y:S01]  /*0910*/  @P1 IMAD.WIDE R4, R9, 0x8, R4 ;  /* 0x0000000809041825 */ /* 0x000fe200078e0204 */
[----:B------:R-:W-:Y:S01]  /*0920*/  MOV R19, UR4 ;  /* 0x0000000400137c02 */ /* 0x000fe20008000f00 */
[----:B0-----:R-:W4:Y:S02]  /*0930*/  @P1 LDG.E.64 R2, desc[UR16][R2.64] ;  /* 0x0000001002021981 */ /* 0x001f24000c1e1b00 */
[----:B------:R-:W-:Y:S01]  /*0940*/  @P1 IMAD.X R7, RZ, RZ, RZ, P2 ;  /* 0x000000ffff071224 */ /* 0x000fe200010e06ff */
[----:B--2---:R-:W-:-:S04]  /*0950*/  @P1 LEA R8, P2, R6, UR6, 0x3 ;  /* 0x0000000606081c11 */ /* 0x004fc8000f8418ff */
[----:B------:R-:W-:Y:S01]  /*0960*/  @P1 LEA.HI.X R9, R6, UR7, R7, 0x3, P2 ;  /* 0x0000000706091c11 */ /* 0x000fe200090f1c07 */
[----:B------:R-:W-:Y:S02]  /*0970*/  @P1 IMAD.WIDE R6, R11, 0x8, R4 ;  /* 0x000000080b061825 */ /* 0x000fe400078e0204 */
[----:B------:R-:W4:Y:S01]  /*0980*/  @P1 LDG.E.64 R4, desc[UR16][R4.64] ;  /* 0x0000001004041981 */ /* 0x000f22000c1e1b00 */
[----:B---3--:R-:W-:Y:S01]  /*0990*/  MOV R14, UR12 ;  /* 0x0000000c000e7c02 */ /* 0x008fe20008000f00 */
[----:B------:R-:W-:Y:S01]  /*09a0*/  IMAD.U32 R15, RZ, RZ, UR13 ;  /* 0x0000000dff0f7e24 */ /* 0x000fe2000f8e00ff */
[----:B------:R-:W-:Y:S01]  /*09b0*/  MOV R10, UR14 ;  /* 0x0000000e000a7c02 */ /* 0x000fe20008000f00 */
[----:B------:R-:W-:Y:S01]  /*09c0*/  IMAD.U32 R11, RZ, RZ, UR15 ;  /* 0x0000000fff0b7e24 */ /* 0x000fe2000f8e00ff */
[----:B------:R-:W-:Y:S01]  /*09d0*/  @!P0 IADD3 R17, PT, PT, R21, UR4, RZ ;  /* 0x0000000415118c10 */ /* 0x000fe2000fffe0ff */
[----:B------:R-:W-:Y:S01]  /*09e0*/  @!P0 IMAD R19, R19, UR18, R0 ;  /* 0x0000001213138c24 */ /* 0x000fe2000f8e0200 */
[----:B------:R-:W2:Y:S04]  /*09f0*/  @P1 LDG.E.64 R6, desc[UR16][R6.64] ;  /* 0x0000001006061981 */ /* 0x000ea8000c1e1b00 */
[----:B------:R-:W2:Y:S01]  /*0a00*/  @P1 LDG.E.64 R8, desc[UR16][R8.64+0x8] ;  /* 0x0000081008081981 */ /* 0x000ea2000c1e1b00 */
[----:B------:R-:W-:-:S04]  /*0a10*/  @!P0 IMAD.WIDE.U32 R14, R17, 0x8, R14 ;  /* 0x00000008110e8825 */ /* 0x000fc800078e000e */
[----:B------:R-:W-:Y:S02]  /*0a20*/  @!P0 IMAD.WIDE R10, R19, 0x8, R10 ;  /* 0x00000008130a8825 */ /* 0x000fe400078e020a */
[----:B------:R-:W3:Y:S04]  /*0a30*/  @!P0 LDG.E.64 R14, desc[UR16][R14.64] ;  /* 0x000000100e0e8981 */ /* 0x000ee8000c1e1b00 */
[----:B------:R-:W3:Y:S01]  /*0a40*/  @!P0 LDG.E.64 R10, desc[UR16][R10.64] ;  /* 0x000000100a0a8981 */ /* 0x000ee2000c1e1b00 */
[----:B----4-:R-:W-:-:S08]  /*0a50*/  @P1 DFMA R2, R2, R4, R12 ;  /* 0x000000040202122b */ /* 0x010fd0000000000c */
[----:B--2---:R-:W-:-:S08]  /*0a60*/  @P1 DFMA R12, R8, R6, R2 ;  /* 0x00000006080c122b */ /* 0x004fd00000000002 */
[----:B---3--:R-:W-:-:S11]  /*0a70*/  @!P0 DFMA R12, R14, R10, R12 ;  /* 0x0000000a0e0c822b */ /* 0x008fd6000000000c */
.L_x_2:
[----:B------:R-:W1:Y:S01]  /*0a80*/  LDC.64 R2, c[0x0][0x390] ;  /* 0x0000e400ff027b82 */ /* 0x000e620000000a00 */
[----:B------:R-:W-:-:S05]  /*0a90*/  IADD3 R21, PT, PT, R0, R21, RZ ;  /* 0x0000001500157210 */ /* 0x000fca0007ffe0ff */
[----:B-1----:R-:W-:-:S05]  /*0aa0*/  IMAD.WIDE R2, R21, 0x8, R2 ;  /* 0x0000000815027825 */ /* 0x002fca00078e0202 */
[----:B0-----:R-:W-:Y:S01]  /*0ab0*/  STG.E.64 desc[UR16][R2.64], R12 ;  /* 0x0000000c02007986 */ /* 0x001fe2000c101b10 */
[----:B------:R-:W-:Y:S05]  /*0ac0*/  EXIT ;  /* 0x000000000000794d */ /* 0x000fea0003800000 */
.L_x_4:
[----:B------:R-:W-:-:S00]  /*0ad0*/  BRA `(.L_x_4) ;  /* 0xfffffffc00fc7947 */ /* 0x000fc0000383ffff */
[----:B------:R-:W-:-:S00]  /*0ae0*/  NOP ;  /* 0x0000000000007918 */ /* 0x000fc00000000000 */
        /* <DEDUP_REMOVED lines=9> */
.L_x_5:


//--------------------- .nv.shared.reserved.0     --------------------------
	.section	.nv.shared.reserved.0,"aw",@nobits
	.weak		__nv_reservedSMEM_offset_0_alias
	.size		__nv_reservedSMEM_offset_0_alias, 0, 64
	.other		__nv_reservedSMEM_offset_0_alias,@"STO_CUDA_RESERVED_SHARED STV_DEFAULT"
__nv_reservedSMEM_offset_0_alias:
	.zero		0
	.zero		64


//--------------------- .nv.constant0._Z15MatrixMulKernelPdS_S_i --------------------------
	.section	.nv.constant0._Z15MatrixMulKernelPdS_S_i,"a",@progbits
	.sectionflags	@""
	.align	4
.nv.constant0._Z15MatrixMulKernelPdS_S_i:
	.zero		924


//--------------------- SYMBOLS --------------------------

	.type		.nv.reservedSmem.offset0,@object
	.size		.nv.reservedSmem.offset0,0x4
